//
// Generated by NVIDIA NVVM Compiler
//
// Compiler Build ID: CL-36424714
// Cuda compilation tools, release 13.0, V13.0.88
// Based on NVVM 20.0.0
//

.version 9.0
.target sm_100
.address_size 64

	// .globl	_Z11hello_worldv
.extern .func  (.param .b32 func_retval0) vprintf
(
	.param .b64 vprintf_param_0,
	.param .b64 vprintf_param_1
)
;
.global .align 1 .b8 $str[19] = {71, 80, 85, 58, 32, 72, 101, 108, 108, 111, 32, 119, 111, 114, 108, 100, 33, 10};
.global .align 1 .b8 $str$1[3] = {37, 115};

.visible .entry _Z11hello_worldv()
{
	.local .align 8 .b8 	__local_depot0[8];
	.reg .b64 	%SP;
	.reg .b64 	%SPL;
	.reg .b32 	%r<3>;
	.reg .b64 	%rd<7>;

	mov.u64 	%SPL, __local_depot0;
	cvta.local.u64 	%SP, %SPL;
	add.u64 	%rd1, %SP, 0;
	add.u64 	%rd2, %SPL, 0;
	mov.u64 	%rd3, $str;
	cvta.global.u64 	%rd4, %rd3;
	st.local.u64 	[%rd2], %rd4;
	mov.u64 	%rd5, $str$1;
	cvta.global.u64 	%rd6, %rd5;
	{ // callseq 0, 0
	.param .b64 param0;
	st.param.b64 	[param0], %rd6;
	.param .b64 param1;
	st.param.b64 	[param1], %rd1;
	.param .b32 retval0;
	call.uni (retval0), 
	vprintf, 
	(
	param0, 
	param1
	);
	ld.param.b32 	%r1, [retval0];
	} // callseq 0
	ret;

}


// ===== COMPILED SASS (sm_100) =====

	.target	sm_100

	.elftype	@"ET_EXEC"


//--------------------- .note.nv.tkinfo           --------------------------
	.section	.note.nv.tkinfo,"",@"SHT_NOTE"
	.sectionflags	@"SHF_NOTE_NV_TKINFO"
	.tkinfo
        /*0018*/ 	.word	0x00000002
        /*0030*/ 	.string	""
        /*0030*/ 	.string	"ptxas"
        /*0030*/ 	.string	"Cuda compilation tools, release 13.0, V13.0.88"
        /*0030*/ 	.string	"Build cuda_13.0.r13.0/compiler.36424714_0"
        /*0030*/ 	.string	"-arch sm_100 -m 64 "



//--------------------- .note.nv.cuinfo           --------------------------
	.section	.note.nv.cuinfo,"",@"SHT_NOTE"
	.sectionflags	@"SHF_NOTE_NV_CUINFO"
        /*0018*/ 	.short	0x0002
        /*001a*/ 	.short	0x0064
        /*001c*/ 	.short	0x0082
	.zero		2


//--------------------- .nv.info                  --------------------------
	.section	.nv.info,"",@"SHT_CUDA_INFO"
	.align	4


	//----- nvinfo : EIATTR_REGCOUNT
	.align		4
        /*0000*/ 	.byte	0x04, 0x2f
        /*0002*/ 	.short	(.L_3 - .L_2)
	.align		4
.L_2:
        /*0004*/ 	.word	index@(_Z11hello_worldv)
        /*0008*/ 	.word	0x00000018


	//----- nvinfo : EIATTR_FRAME_SIZE
	.align		4
.L_3:
        /*000c*/ 	.byte	0x04, 0x11
        /*000e*/ 	.short	(.L_5 - .L_4)
	.align		4
.L_4:
        /*0010*/ 	.word	index@(_Z11hello_worldv)
        /*0014*/ 	.word	0x00000008


	//----- nvinfo : EIATTR_MIN_STACK_SIZE
	.align		4
.L_5:
        /*0018*/ 	.byte	0x04, 0x12
        /*001a*/ 	.short	(.L_7 - .L_6)
	.align		4
.L_6:
        /*001c*/ 	.word	index@(_Z11hello_worldv)
        /*0020*/ 	.word	0x00000008
.L_7:


//--------------------- .nv.compat                --------------------------
	.section	.nv.compat,"",@"SHT_CUDA_COMPAT_INFO"
	.align	4
        /*0000*/ 	.byte	0x02, 0x09, 0x00, 0x00, 0x02, 0x02, 0x01, 0x00, 0x02, 0x05, 0x05, 0x00, 0x03, 0x07, 0x01, 0x01
        /*0010*/ 	.byte	0x02, 0x03, 0x00, 0x00, 0x02, 0x06, 0x01, 0x00, 0x04, 0x0b, 0x08, 0x00, 0x09, 0x00, 0x00, 0x00
        /*0020*/ 	.byte	0x00, 0x00, 0x00, 0x00


//--------------------- .nv.info._Z11hello_worldv --------------------------
	.section	.nv.info._Z11hello_worldv,"",@"SHT_CUDA_INFO"
	.sectionflags	@""
	.align	4


	//----- nvinfo : EIATTR_CUDA_API_VERSION
	.align		4
        /*0000*/ 	.byte	0x04, 0x37
        /*0002*/ 	.short	(.L_9 - .L_8)
.L_8:
        /*0004*/ 	.word	0x00000082


	//----- nvinfo : EIATTR_SPARSE_MMA_MASK
	.align		4
.L_9:
        /*0008*/ 	.byte	0x03, 0x50
        /*000a*/ 	.short	0x0000


	//----- nvinfo : EIATTR_MAXREG_COUNT
	.align		4
        /*000c*/ 	.byte	0x03, 0x1b
        /*000e*/ 	.short	0x00ff


	//----- nvinfo : EIATTR_EXTERNS
	.align		4
        /*0010*/ 	.byte	0x04, 0x0f
        /*0012*/ 	.short	(.L_11 - .L_10)


	//   ....[0]....
	.align		4
.L_10:
        /*0014*/ 	.word	index@(vprintf)


	//----- nvinfo : EIATTR_MERCURY_ISA_VERSION
	.align		4
.L_11:
        /*0018*/ 	.byte	0x03, 0x5f
        /*001a*/ 	.short	0x0101


	//----- nvinfo : EIATTR_VRC_CTA_INIT_COUNT
	.align		4
        /*001c*/ 	.byte	0x02, 0x4a
	.zero		1
	.zero		1


	//----- nvinfo : EIATTR_SYSCALL_OFFSETS
	.align		4
        /*0020*/ 	.byte	0x04, 0x46
        /*0022*/ 	.short	(.L_13 - .L_12)


	//   ....[0]....
.L_12:
        /*0024*/ 	.word	0x000000e0


	//----- nvinfo : EIATTR_EXIT_INSTR_OFFSETS
	.align		4
.L_13:
        /*0028*/ 	.byte	0x04, 0x1c
        /*002a*/ 	.short	(.L_15 - .L_14)


	//   ....[0]....
.L_14:
        /*002c*/ 	.word	0x000000f0


	//----- nvinfo : EIATTR_SW_WAR
	.align		4
.L_15:
        /*0030*/ 	.byte	0x04, 0x36
        /*0032*/ 	.short	(.L_17 - .L_16)
.L_16:
        /*0034*/ 	.word	0x00000008
.L_17:


//--------------------- .nv.callgraph             --------------------------
	.section	.nv.callgraph,"",@"SHT_CUDA_CALLGRAPH"
	.align	4
	.sectionentsize	8
	.align		4
        /*0000*/ 	.word	0x00000000
	.align		4
        /*0004*/ 	.word	0xffffffff
	.align		4
        /*0008*/ 	.word	index@(_Z11hello_worldv)
	.align		4
        /*000c*/ 	.word	index@(vprintf)
	.align		4
        /*0010*/ 	.word	0x00000000
	.align		4
        /*0014*/ 	.word	0xfffffffe
	.align		4
        /*0018*/ 	.word	0x00000000
	.align		4
        /*001c*/ 	.word	0xfffffffd
	.align		4
        /*0020*/ 	.word	0x00000000
	.align		4
        /*0024*/ 	.word	0xfffffffc


//--------------------- .nv.constant4             --------------------------
	.section	.nv.constant4,"a",@progbits
	.align	8
	.align		8
.nv.constant4:
        /*0000*/ 	.dword	vprintf
	.align		8
        /*0008*/ 	.dword	$str
	.align		8
        /*0010*/ 	.dword	$str$1


//--------------------- .text._Z11hello_worldv    --------------------------
	.section	.text._Z11hello_worldv,"ax",@progbits
	.align	128
        .global         _Z11hello_worldv
        .type           _Z11hello_worldv,@function
        .size           _Z11hello_worldv,(.L_x_2 - _Z11hello_worldv)
        .other          _Z11hello_worldv,@"STO_CUDA_ENTRY STV_DEFAULT"
_Z11hello_worldv:
.text._Z11hello_worldv:
[----:B------:R-:W0:Y:S08]  /*0000*/  LDC R1, c[0x0][0x37c] ;  /* 0x0000df00ff017b82 */ /* 0x000e300000000800 */
[----:B------:R-:W1:Y:S01]  /*0010*/  LDC.64 R8, c[0x4][0x8] ;  /* 0x01000200ff087b82 */ /* 0x000e620000000a00 */
[----:B0-----:R-:W-:Y:S01]  /*0020*/  VIADD R1, R1, 0xfffffff8 ;  /* 0xfffffff801017836 */ /* 0x001fe20000000000 */
[----:B------:R-:W-:Y:S01]  /*0030*/  MOV R0, 0x0 ;  /* 0x0000000000007802 */ /* 0x000fe20000000f00 */
[----:B------:R-:W0:Y:S01]  /*0040*/  LDCU UR4, c[0x0][0x2f8] ;  /* 0x00005f00ff0477ac */ /* 0x000e220008000800 */
[----:B------:R-:W2:Y:S04]  /*0050*/  LDCU.64 UR6, c[0x4][0x10] ;  /* 0x01000200ff0677ac */ /* 0x000ea80008000a00 */
[----:B------:R3:W4:Y:S01]  /*0060*/  LDC.64 R2, c[0x4][R0] ;  /* 0x0100000000027b82 */ /* 0x0007220000000a00 */
[----:B------:R-:W5:Y:S01]  /*0070*/  LDCU UR5, c[0x0][0x2fc] ;  /* 0x00005f80ff0577ac */ /* 0x000f620008000800 */
[----:B0-----:R-:W-:Y:S01]  /*0080*/  IADD3 R6, P0, PT, R1, UR4, RZ ;  /* 0x0000000401067c10 */ /* 0x001fe2000ff1e0ff */
[----:B-1----:R3:W-:Y:S01]  /*0090*/  STL.64 [R1], R8 ;  /* 0x0000000801007387 */ /* 0x0027e20000100a00 */
[----:B--2---:R-:W-:Y:S01]  /*00a0*/  IMAD.U32 R4, RZ, RZ, UR6 ;  /* 0x00000006ff047e24 */ /* 0x004fe2000f8e00ff */
[----:B------:R-:W-:-:S02]  /*00b0*/  MOV R5, UR7 ;  /* 0x0000000700057c02 */ /* 0x000fc40008000f00 */
[----:B-----5:R-:W-:-:S08]  /*00c0*/  IMAD.X R7, RZ, RZ, UR5, P0 ;  /* 0x00000005ff077e24 */ /* 0x020fd000080e06ff */
[----:B------:R-:W-:-:S07]  /*00d0*/  LEPC R20, `(.L_x_0) ;  /* 0x000000001014794e */ /* 0x000fce0000000000 */
[----:B---34-:R-:W-:Y:S05]  /*00e0*/  CALL.ABS.NOINC R2 ;  /* 0x0000000002007343 */ /* 0x018fea0003c00000 */
.L_x_0:
[----:B------:R-:W-:Y:S05]  /*00f0*/  EXIT ;  /* 0x000000000000794d */ /* 0x000fea0003800000 */
.L_x_1:
[----:B------:R-:W-:-:S00]  /*0100*/  BRA `(.L_x_1) ;  /* 0xfffffffc00fc7947 */ /* 0x000fc0000383ffff */
[----:B------:R-:W-:-:S00]  /*0110*/  NOP ;  /* 0x0000000000007918 */ /* 0x000fc00000000000 */
        /* <DEDUP_REMOVED lines=14> */
.L_x_2:


//--------------------- .nv.global.init           --------------------------
	.section	.nv.global.init,"aw",@progbits
.nv.global.init:
	.type		$str$1,@object
	.size		$str$1,($str - $str$1)
$str$1:
        /*0000*/ 	.byte	0x25, 0x73, 0x00
	.type		$str,@object
	.size		$str,(.L_0 - $str)
$str:
        /*0003*/ 	.byte	0x47, 0x50, 0x55, 0x3a, 0x20, 0x48, 0x65, 0x6c, 0x6c, 0x6f, 0x20, 0x77, 0x6f, 0x72, 0x6c, 0x64
        /*0013*/ 	.byte	0x21, 0x0a, 0x00
.L_0:


//--------------------- .nv.shared.reserved.0     --------------------------
	.section	.nv.shared.reserved.0,"aw",@nobits
	.weak		__nv_reservedSMEM_offset_0_alias
	.size		__nv_reservedSMEM_offset_0_alias, 0, 64
	.other		__nv_reservedSMEM_offset_0_alias,@"STO_CUDA_RESERVED_SHARED STV_DEFAULT"
__nv_reservedSMEM_offset_0_alias:
	.zero		0
	.zero		64


//--------------------- .nv.constant0._Z11hello_worldv --------------------------
	.section	.nv.constant0._Z11hello_worldv,"a",@progbits
	.sectionflags	@""
	.align	4
.nv.constant0._Z11hello_worldv:
	.zero		896


//--------------------- SYMBOLS --------------------------

	.type		.nv.reservedSmem.offset0,@object
	.size		.nv.reservedSmem.offset0,0x4
	.type		vprintf,@function
